//
// Generated by NVIDIA NVVM Compiler
//
// Compiler Build ID: CL-36424714
// Cuda compilation tools, release 13.0, V13.0.88
// Based on NVVM 20.0.0
//

.version 9.0
.target sm_100
.address_size 64

	// .globl	_Z15multipleStringsPcS_i

.visible .entry _Z15multipleStringsPcS_i(
	.param .u64 .ptr .align 1 _Z15multipleStringsPcS_i_param_0,
	.param .u64 .ptr .align 1 _Z15multipleStringsPcS_i_param_1,
	.param .u32 _Z15multipleStringsPcS_i_param_2
)
{
	.reg .pred 	%p<10>;
	.reg .b16 	%rs<30>;
	.reg .b32 	%r<34>;
	.reg .b64 	%rd<27>;

	ld.param.u64 	%rd10, [_Z15multipleStringsPcS_i_param_0];
	ld.param.u64 	%rd11, [_Z15multipleStringsPcS_i_param_1];
	ld.param.u32 	%r22, [_Z15multipleStringsPcS_i_param_2];
	cvta.to.global.u64 	%rd1, %rd11;
	cvta.to.global.u64 	%rd2, %rd10;
	mov.u32 	%r23, %tid.x;
	mul.lo.s32 	%r1, %r22, %r23;
	setp.lt.s32 	%p1, %r22, 1;
	@%p1 bra 	$L__BB0_13;
	and.b32  	%r2, %r22, 15;
	setp.lt.u32 	%p2, %r22, 16;
	mov.b32 	%r30, 0;
	@%p2 bra 	$L__BB0_4;
	and.b32  	%r30, %r22, 2147483632;
	neg.s32 	%r28, %r30;
	add.s64 	%rd25, %rd2, 7;
	add.s64 	%rd4, %rd1, 7;
	mov.u32 	%r27, %r1;
$L__BB0_3:
	.pragma "nounroll";
	cvt.s64.s32 	%rd12, %r27;
	add.s64 	%rd13, %rd4, %rd12;
	ld.global.u8 	%rs1, [%rd25+-7];
	st.global.u8 	[%rd13+-7], %rs1;
	ld.global.u8 	%rs2, [%rd25+-6];
	st.global.u8 	[%rd13+-6], %rs2;
	ld.global.u8 	%rs3, [%rd25+-5];
	st.global.u8 	[%rd13+-5], %rs3;
	ld.global.u8 	%rs4, [%rd25+-4];
	st.global.u8 	[%rd13+-4], %rs4;
	ld.global.u8 	%rs5, [%rd25+-3];
	st.global.u8 	[%rd13+-3], %rs5;
	ld.global.u8 	%rs6, [%rd25+-2];
	st.global.u8 	[%rd13+-2], %rs6;
	ld.global.u8 	%rs7, [%rd25+-1];
	st.global.u8 	[%rd13+-1], %rs7;
	ld.global.u8 	%rs8, [%rd25];
	st.global.u8 	[%rd13], %rs8;
	ld.global.u8 	%rs9, [%rd25+1];
	st.global.u8 	[%rd13+1], %rs9;
	ld.global.u8 	%rs10, [%rd25+2];
	st.global.u8 	[%rd13+2], %rs10;
	ld.global.u8 	%rs11, [%rd25+3];
	st.global.u8 	[%rd13+3], %rs11;
	ld.global.u8 	%rs12, [%rd25+4];
	st.global.u8 	[%rd13+4], %rs12;
	ld.global.u8 	%rs13, [%rd25+5];
	st.global.u8 	[%rd13+5], %rs13;
	ld.global.u8 	%rs14, [%rd25+6];
	st.global.u8 	[%rd13+6], %rs14;
	ld.global.u8 	%rs15, [%rd25+7];
	st.global.u8 	[%rd13+7], %rs15;
	ld.global.u8 	%rs16, [%rd25+8];
	st.global.u8 	[%rd13+8], %rs16;
	add.s32 	%r28, %r28, 16;
	add.s64 	%rd25, %rd25, 16;
	add.s32 	%r27, %r27, 16;
	setp.ne.s32 	%p3, %r28, 0;
	@%p3 bra 	$L__BB0_3;
$L__BB0_4:
	setp.eq.s32 	%p4, %r2, 0;
	@%p4 bra 	$L__BB0_13;
	and.b32  	%r10, %r22, 7;
	setp.lt.u32 	%p5, %r2, 8;
	@%p5 bra 	$L__BB0_7;
	cvt.u64.u32 	%rd14, %r30;
	add.s64 	%rd15, %rd2, %rd14;
	ld.global.u8 	%rs17, [%rd15];
	add.s32 	%r25, %r30, %r1;
	cvt.s64.s32 	%rd16, %r25;
	add.s64 	%rd17, %rd1, %rd16;
	st.global.u8 	[%rd17], %rs17;
	ld.global.u8 	%rs18, [%rd15+1];
	st.global.u8 	[%rd17+1], %rs18;
	ld.global.u8 	%rs19, [%rd15+2];
	st.global.u8 	[%rd17+2], %rs19;
	ld.global.u8 	%rs20, [%rd15+3];
	st.global.u8 	[%rd17+3], %rs20;
	ld.global.u8 	%rs21, [%rd15+4];
	st.global.u8 	[%rd17+4], %rs21;
	ld.global.u8 	%rs22, [%rd15+5];
	st.global.u8 	[%rd17+5], %rs22;
	ld.global.u8 	%rs23, [%rd15+6];
	st.global.u8 	[%rd17+6], %rs23;
	ld.global.u8 	%rs24, [%rd15+7];
	st.global.u8 	[%rd17+7], %rs24;
	add.s32 	%r30, %r30, 8;
$L__BB0_7:
	setp.eq.s32 	%p6, %r10, 0;
	@%p6 bra 	$L__BB0_13;
	and.b32  	%r13, %r22, 3;
	setp.lt.u32 	%p7, %r10, 4;
	@%p7 bra 	$L__BB0_10;
	cvt.u64.u32 	%rd18, %r30;
	add.s64 	%rd19, %rd2, %rd18;
	ld.global.u8 	%rs25, [%rd19];
	add.s32 	%r26, %r30, %r1;
	cvt.s64.s32 	%rd20, %r26;
	add.s64 	%rd21, %rd1, %rd20;
	st.global.u8 	[%rd21], %rs25;
	ld.global.u8 	%rs26, [%rd19+1];
	st.global.u8 	[%rd21+1], %rs26;
	ld.global.u8 	%rs27, [%rd19+2];
	st.global.u8 	[%rd21+2], %rs27;
	ld.global.u8 	%rs28, [%rd19+3];
	st.global.u8 	[%rd21+3], %rs28;
	add.s32 	%r30, %r30, 4;
$L__BB0_10:
	setp.eq.s32 	%p8, %r13, 0;
	@%p8 bra 	$L__BB0_13;
	add.s32 	%r33, %r30, %r1;
	cvt.u64.u32 	%rd22, %r30;
	add.s64 	%rd26, %rd2, %rd22;
	neg.s32 	%r32, %r13;
$L__BB0_12:
	.pragma "nounroll";
	cvt.s64.s32 	%rd23, %r33;
	add.s64 	%rd24, %rd1, %rd23;
	ld.global.u8 	%rs29, [%rd26];
	st.global.u8 	[%rd24], %rs29;
	add.s32 	%r33, %r33, 1;
	add.s64 	%rd26, %rd26, 1;
	add.s32 	%r32, %r32, 1;
	setp.ne.s32 	%p9, %r32, 0;
	@%p9 bra 	$L__BB0_12;
$L__BB0_13:
	ret;

}


// ===== COMPILED SASS (sm_100) =====

	.target	sm_100

	.elftype	@"ET_EXEC"


//--------------------- .note.nv.tkinfo           --------------------------
	.section	.note.nv.tkinfo,"",@"SHT_NOTE"
	.sectionflags	@"SHF_NOTE_NV_TKINFO"
	.tkinfo
        /*0018*/ 	.word	0x00000002
        /*0030*/ 	.string	""
        /*0030*/ 	.string	"ptxas"
        /*0030*/ 	.string	"Cuda compilation tools, release 13.0, V13.0.88"
        /*0030*/ 	.string	"Build cuda_13.0.r13.0/compiler.36424714_0"
        /*0030*/ 	.string	"-arch sm_100 -m 64 "



//--------------------- .note.nv.cuinfo           --------------------------
	.section	.note.nv.cuinfo,"",@"SHT_NOTE"
	.sectionflags	@"SHF_NOTE_NV_CUINFO"
        /*0018*/ 	.short	0x0002
        /*001a*/ 	.short	0x0064
        /*001c*/ 	.short	0x0082
	.zero		2


//--------------------- .nv.info                  --------------------------
	.section	.nv.info,"",@"SHT_CUDA_INFO"
	.align	4


	//----- nvinfo : EIATTR_REGCOUNT
	.align		4
        /*0000*/ 	.byte	0x04, 0x2f
        /*0002*/ 	.short	(.L_1 - .L_0)
	.align		4
.L_0:
        /*0004*/ 	.word	index@(_Z15multipleStringsPcS_i)
        /*0008*/ 	.word	0x00000018


	//----- nvinfo : EIATTR_FRAME_SIZE
	.align		4
.L_1:
        /*000c*/ 	.byte	0x04, 0x11
        /*000e*/ 	.short	(.L_3 - .L_2)
	.align		4
.L_2:
        /*0010*/ 	.word	index@(_Z15multipleStringsPcS_i)
        /*0014*/ 	.word	0x00000000


	//----- nvinfo : EIATTR_MIN_STACK_SIZE
	.align		4
.L_3:
        /*0018*/ 	.byte	0x04, 0x12
        /*001a*/ 	.short	(.L_5 - .L_4)
	.align		4
.L_4:
        /*001c*/ 	.word	index@(_Z15multipleStringsPcS_i)
        /*0020*/ 	.word	0x00000000
.L_5:


//--------------------- .nv.compat                --------------------------
	.section	.nv.compat,"",@"SHT_CUDA_COMPAT_INFO"
	.align	4
        /*0000*/ 	.byte	0x02, 0x09, 0x00, 0x00, 0x02, 0x02, 0x01, 0x00, 0x02, 0x05, 0x05, 0x00, 0x03, 0x07, 0x01, 0x01
        /*0010*/ 	.byte	0x02, 0x03, 0x00, 0x00, 0x02, 0x06, 0x01, 0x00, 0x04, 0x0b, 0x08, 0x00, 0x09, 0x00, 0x00, 0x00
        /*0020*/ 	.byte	0x00, 0x00, 0x00, 0x00


//--------------------- .nv.info._Z15multipleStringsPcS_i --------------------------
	.section	.nv.info._Z15multipleStringsPcS_i,"",@"SHT_CUDA_INFO"
	.sectionflags	@""
	.align	4


	//----- nvinfo : EIATTR_CUDA_API_VERSION
	.align		4
        /*0000*/ 	.byte	0x04, 0x37
        /*0002*/ 	.short	(.L_7 - .L_6)
.L_6:
        /*0004*/ 	.word	0x00000082


	//----- nvinfo : EIATTR_KPARAM_INFO
	.align		4
.L_7:
        /*0008*/ 	.byte	0x04, 0x17
        /*000a*/ 	.short	(.L_9 - .L_8)
.L_8:
        /*000c*/ 	.word	0x00000000
        /*0010*/ 	.short	0x0002
        /*0012*/ 	.short	0x0010
        /*0014*/ 	.byte	0x00, 0xf0, 0x11, 0x00


	//----- nvinfo : EIATTR_KPARAM_INFO
	.align		4
.L_9:
        /*0018*/ 	.byte	0x04, 0x17
        /*001a*/ 	.short	(.L_11 - .L_10)
.L_10:
        /*001c*/ 	.word	0x00000000
        /*0020*/ 	.short	0x0001
        /*0022*/ 	.short	0x0008
        /*0024*/ 	.byte	0x00, 0xf5, 0x21, 0x00


	//----- nvinfo : EIATTR_KPARAM_INFO
	.align		4
.L_11:
        /*0028*/ 	.byte	0x04, 0x17
        /*002a*/ 	.short	(.L_13 - .L_12)
.L_12:
        /*002c*/ 	.word	0x00000000
        /*0030*/ 	.short	0x0000
        /*0032*/ 	.short	0x0000
        /*0034*/ 	.byte	0x00, 0xf5, 0x21, 0x00


	//----- nvinfo : EIATTR_SPARSE_MMA_MASK
	.align		4
.L_13:
        /*0038*/ 	.byte	0x03, 0x50
        /*003a*/ 	.short	0x0000


	//----- nvinfo : EIATTR_MAXREG_COUNT
	.align		4
        /*003c*/ 	.byte	0x03, 0x1b
        /*003e*/ 	.short	0x00ff


	//----- nvinfo : EIATTR_MERCURY_ISA_VERSION
	.align		4
        /*0040*/ 	.byte	0x03, 0x5f
        /*0042*/ 	.short	0x0101


	//----- nvinfo : EIATTR_VRC_CTA_INIT_COUNT
	.align		4
        /*0044*/ 	.byte	0x02, 0x4a
	.zero		1
	.zero		1


	//----- nvinfo : EIATTR_EXIT_INSTR_OFFSETS
	.align		4
        /*0048*/ 	.byte	0x04, 0x1c
        /*004a*/ 	.short	(.L_15 - .L_14)


	//   ....[0]....
.L_14:
        /*004c*/ 	.word	0x00000030


	//   ....[1]....
        /*0050*/ 	.word	0x00000400


	//   ....[2]....
        /*0054*/ 	.word	0x000005c0


	//   ....[3]....
        /*0058*/ 	.word	0x00000700


	//   ....[4]....
        /*005c*/ 	.word	0x00000820


	//----- nvinfo : EIATTR_CBANK_PARAM_SIZE
	.align		4
.L_15:
        /*0060*/ 	.byte	0x03, 0x19
        /*0062*/ 	.short	0x0014


	//----- nvinfo : EIATTR_PARAM_CBANK
	.align		4
        /*0064*/ 	.byte	0x04, 0x0a
        /*0066*/ 	.short	(.L_17 - .L_16)
	.align		4
.L_16:
        /*0068*/ 	.word	index@(.nv.constant0._Z15multipleStringsPcS_i)
        /*006c*/ 	.short	0x0380
        /*006e*/ 	.short	0x0014


	//----- nvinfo : EIATTR_SW_WAR
	.align		4
.L_17:
        /*0070*/ 	.byte	0x04, 0x36
        /*0072*/ 	.short	(.L_19 - .L_18)
.L_18:
        /*0074*/ 	.word	0x00000008
.L_19:


//--------------------- .nv.callgraph             --------------------------
	.section	.nv.callgraph,"",@"SHT_CUDA_CALLGRAPH"
	.align	4
	.sectionentsize	8
	.align		4
        /*0000*/ 	.word	0x00000000
	.align		4
        /*0004*/ 	.word	0xffffffff
	.align		4
        /*0008*/ 	.word	0x00000000
	.align		4
        /*000c*/ 	.word	0xfffffffe
	.align		4
        /*0010*/ 	.word	0x00000000
	.align		4
        /*0014*/ 	.word	0xfffffffd
	.align		4
        /*0018*/ 	.word	0x00000000
	.align		4
        /*001c*/ 	.word	0xfffffffc


//--------------------- .text._Z15multipleStringsPcS_i --------------------------
	.section	.text._Z15multipleStringsPcS_i,"ax",@progbits
	.align	128
        .global         _Z15multipleStringsPcS_i
        .type           _Z15multipleStringsPcS_i,@function
        .size           _Z15multipleStringsPcS_i,(.L_x_6 - _Z15multipleStringsPcS_i)
        .other          _Z15multipleStringsPcS_i,@"STO_CUDA_ENTRY STV_DEFAULT"
_Z15multipleStringsPcS_i:
.text._Z15multipleStringsPcS_i:
[----:B------:R-:W-:Y:S08]  /*0000*/  LDC R1, c[0x0][0x37c] ;  /* 0x0000df00ff017b82 */ /* 0x000ff00000000800 */
[----:B------:R-:W0:Y:S02]  /*0010*/  LDC R6, c[0x0][0x390] ;  /* 0x0000e400ff067b82 */ /* 0x000e240000000800 */
[----:B0-----:R-:W-:-:S13]  /*0020*/  ISETP.GE.AND P0, PT, R6, 0x1, PT ;  /* 0x000000010600780c */ /* 0x001fda0003f06270 */
[----:B------:R-:W-:Y:S05]  /*0030*/  @!P0 EXIT ;  /* 0x000000000000894d */ /* 0x000fea0003800000 */
[----:B------:R-:W0:Y:S01]  /*0040*/  S2R R7, SR_TID.X ;  /* 0x0000000000077919 */ /* 0x000e220000002100 */
[C---:B------:R-:W-:Y:S01]  /*0050*/  ISETP.GE.U32.AND P1, PT, R6.reuse, 0x10, PT ;  /* 0x000000100600780c */ /* 0x040fe20003f26070 */
[----:B------:R-:W1:Y:S01]  /*0060*/  LDCU.64 UR6, c[0x0][0x358] ;  /* 0x00006b00ff0677ac */ /* 0x000e620008000a00 */
[----:B------:R-:W-:Y:S01]  /*0070*/  LOP3.LUT R12, R6, 0xf, RZ, 0xc0, !PT ;  /* 0x0000000f060c7812 */ /* 0x000fe200078ec0ff */
[----:B------:R-:W-:-:S03]  /*0080*/  IMAD.MOV.U32 R0, RZ, RZ, RZ ;  /* 0x000000ffff007224 */ /* 0x000fc600078e00ff */
[----:B------:R-:W-:Y:S01]  /*0090*/  ISETP.NE.AND P0, PT, R12, RZ, PT ;  /* 0x000000ff0c00720c */ /* 0x000fe20003f05270 */
[----:B0-----:R-:W-:-:S06]  /*00a0*/  IMAD R7, R7, R6, RZ ;  /* 0x0000000607077224 */ /* 0x001fcc00078e02ff */
[----:B-1----:R-:W-:Y:S06]  /*00b0*/  @!P1 BRA `(.L_x_0) ;  /* 0x0000000000d09947 */ /* 0x002fec0003800000 */
[----:B------:R-:W0:Y:S01]  /*00c0*/  LDCU.64 UR4, c[0x0][0x380] ;  /* 0x00007000ff0477ac */ /* 0x000e220008000a00 */
[----:B------:R-:W-:Y:S01]  /*00d0*/  LOP3.LUT R0, R6, 0x7ffffff0, RZ, 0xc0, !PT ;  /* 0x7ffffff006007812 */ /* 0x000fe200078ec0ff */
[----:B------:R-:W-:-:S04]  /*00e0*/  IMAD.MOV.U32 R9, RZ, RZ, R7 ;  /* 0x000000ffff097224 */ /* 0x000fc800078e0007 */
[----:B------:R-:W-:Y:S01]  /*00f0*/  IMAD.MOV R8, RZ, RZ, -R0 ;  /* 0x000000ffff087224 */ /* 0x000fe200078e0a00 */
[----:B0-----:R-:W-:-:S04]  /*0100*/  UIADD3 UR4, UP0, UPT, UR4, 0x7, URZ ;  /* 0x0000000704047890 */ /* 0x001fc8000ff1e0ff */
[----:B------:R-:W-:Y:S02]  /*0110*/  UIADD3.X UR5, UPT, UPT, URZ, UR5, URZ, UP0, !UPT ;  /* 0x00000005ff057290 */ /* 0x000fe400087fe4ff */
[----:B------:R-:W-:-:S04]  /*0120*/  IMAD.U32 R10, RZ, RZ, UR4 ;  /* 0x00000004ff0a7e24 */ /* 0x000fc8000f8e00ff */
[----:B------:R-:W-:-:S07]  /*0130*/  IMAD.U32 R19, RZ, RZ, UR5 ;  /* 0x00000005ff137e24 */ /* 0x000fce000f8e00ff */
.L_x_1:
[----:B------:R-:W-:Y:S01]  /*0140*/  IMAD.MOV.U32 R2, RZ, RZ, R10 ;  /* 0x000000ffff027224 */ /* 0x000fe200078e000a */
[----:B0-----:R-:W0:Y:S01]  /*0150*/  LDC.64 R4, c[0x0][0x388] ;  /* 0x0000e200ff047b82 */ /* 0x001e220000000a00 */
[----:B------:R-:W-:-:S05]  /*0160*/  IMAD.MOV.U32 R3, RZ, RZ, R19 ;  /* 0x000000ffff037224 */ /* 0x000fca00078e0013 */
[----:B------:R-:W2:Y:S01]  /*0170*/  LDG.E.U8 R11, desc[UR6][R2.64+-0x7] ;  /* 0xfffff906020b7981 */ /* 0x000ea2000c1e1100 */
[----:B------:R-:W-:Y:S02]  /*0180*/  SHF.R.S32.HI R10, RZ, 0x1f, R9 ;  /* 0x0000001fff0a7819 */ /* 0x000fe40000011409 */
[----:B0-----:R-:W-:-:S04]  /*0190*/  IADD3 R4, P1, P2, R9, 0x7, R4 ;  /* 0x0000000709047810 */ /* 0x001fc80007a3e004 */
[----:B------:R-:W-:-:S05]  /*01a0*/  IADD3.X R5, PT, PT, R10, R5, RZ, P1, P2 ;  /* 0x000000050a057210 */ /* 0x000fca0000fe44ff */
[----:B--2---:R0:W-:Y:S04]  /*01b0*/  STG.E.U8 desc[UR6][R4.64+-0x7], R11 ;  /* 0xfffff90b04007986 */ /* 0x0041e8000c101106 */
[----:B------:R-:W2:Y:S04]  /*01c0*/  LDG.E.U8 R13, desc[UR6][R2.64+-0x6] ;  /* 0xfffffa06020d7981 */ /* 0x000ea8000c1e1100 */
[----:B--2---:R1:W-:Y:S04]  /*01d0*/  STG.E.U8 desc[UR6][R4.64+-0x6], R13 ;  /* 0xfffffa0d04007986 */ /* 0x0043e8000c101106 */
[----:B------:R-:W2:Y:S04]  /*01e0*/  LDG.E.U8 R15, desc[UR6][R2.64+-0x5] ;  /* 0xfffffb06020f7981 */ /* 0x000ea8000c1e1100 */
[----:B--2---:R2:W-:Y:S04]  /*01f0*/  STG.E.U8 desc[UR6][R4.64+-0x5], R15 ;  /* 0xfffffb0f04007986 */ /* 0x0045e8000c101106 */
[----:B------:R-:W3:Y:S04]  /*0200*/  LDG.E.U8 R17, desc[UR6][R2.64+-0x4] ;  /* 0xfffffc0602117981 */ /* 0x000ee8000c1e1100 */
[----:B---3--:R3:W-:Y:S04]  /*0210*/  STG.E.U8 desc[UR6][R4.64+-0x4], R17 ;  /* 0xfffffc1104007986 */ /* 0x0087e8000c101106 */
[----:B------:R-:W4:Y:S04]  /*0220*/  LDG.E.U8 R19, desc[UR6][R2.64+-0x3] ;  /* 0xfffffd0602137981 */ /* 0x000f28000c1e1100 */
[----:B----4-:R4:W-:Y:S04]  /*0230*/  STG.E.U8 desc[UR6][R4.64+-0x3], R19 ;  /* 0xfffffd1304007986 */ /* 0x0109e8000c101106 */
[----:B------:R-:W5:Y:S04]  /*0240*/  LDG.E.U8 R21, desc[UR6][R2.64+-0x2] ;  /* 0xfffffe0602157981 */ /* 0x000f68000c1e1100 */
[----:B-----5:R5:W-:Y:S04]  /*0250*/  STG.E.U8 desc[UR6][R4.64+-0x2], R21 ;  /* 0xfffffe1504007986 */ /* 0x020be8000c101106 */
[----:B0-----:R-:W2:Y:S04]  /*0260*/  LDG.E.U8 R11, desc[UR6][R2.64+-0x1] ;  /* 0xffffff06020b7981 */ /* 0x001ea8000c1e1100 */
[----:B--2---:R0:W-:Y:S04]  /*0270*/  STG.E.U8 desc[UR6][R4.64+-0x1], R11 ;  /* 0xffffff0b04007986 */ /* 0x0041e8000c101106 */
[----:B-1----:R-:W2:Y:S04]  /*0280*/  LDG.E.U8 R13, desc[UR6][R2.64] ;  /* 0x00000006020d7981 */ /* 0x002ea8000c1e1100 */
[----:B--2---:R1:W-:Y:S04]  /*0290*/  STG.E.U8 desc[UR6][R4.64], R13 ;  /* 0x0000000d04007986 */ /* 0x0043e8000c101106 */
[----:B------:R-:W2:Y:S04]  /*02a0*/  LDG.E.U8 R15, desc[UR6][R2.64+0x1] ;  /* 0x00000106020f7981 */ /* 0x000ea8000c1e1100 */
[----:B--2---:R2:W-:Y:S04]  /*02b0*/  STG.E.U8 desc[UR6][R4.64+0x1], R15 ;  /* 0x0000010f04007986 */ /* 0x0045e8000c101106 */
[----:B---3--:R-:W3:Y:S04]  /*02c0*/  LDG.E.U8 R17, desc[UR6][R2.64+0x2] ;  /* 0x0000020602117981 */ /* 0x008ee8000c1e1100 */
[----:B---3--:R3:W-:Y:S04]  /*02d0*/  STG.E.U8 desc[UR6][R4.64+0x2], R17 ;  /* 0x0000021104007986 */ /* 0x0087e8000c101106 */
[----:B----4-:R-:W4:Y:S04]  /*02e0*/  LDG.E.U8 R19, desc[UR6][R2.64+0x3] ;  /* 0x0000030602137981 */ /* 0x010f28000c1e1100 */
[----:B----4-:R4:W-:Y:S04]  /*02f0*/  STG.E.U8 desc[UR6][R4.64+0x3], R19 ;  /* 0x0000031304007986 */ /* 0x0109e8000c101106 */
[----:B-----5:R-:W5:Y:S04]  /*0300*/  LDG.E.U8 R21, desc[UR6][R2.64+0x4] ;  /* 0x0000040602157981 */ /* 0x020f68000c1e1100 */
[----:B-----5:R1:W-:Y:S04]  /*0310*/  STG.E.U8 desc[UR6][R4.64+0x4], R21 ;  /* 0x0000041504007986 */ /* 0x0203e8000c101106 */
[----:B0-----:R-:W5:Y:S04]  /*0320*/  LDG.E.U8 R11, desc[UR6][R2.64+0x5] ;  /* 0x00000506020b7981 */ /* 0x001f68000c1e1100 */
[----:B-----5:R0:W-:Y:S04]  /*0330*/  STG.E.U8 desc[UR6][R4.64+0x5], R11 ;  /* 0x0000050b04007986 */ /* 0x0201e8000c101106 */
[----:B-1----:R-:W5:Y:S04]  /*0340*/  LDG.E.U8 R13, desc[UR6][R2.64+0x6] ;  /* 0x00000606020d7981 */ /* 0x002f68000c1e1100 */
[----:B-----5:R0:W-:Y:S04]  /*0350*/  STG.E.U8 desc[UR6][R4.64+0x6], R13 ;  /* 0x0000060d04007986 */ /* 0x0201e8000c101106 */
[----:B--2---:R-:W2:Y:S01]  /*0360*/  LDG.E.U8 R15, desc[UR6][R2.64+0x7] ;  /* 0x00000706020f7981 */ /* 0x004ea2000c1e1100 */
[----:B------:R-:W-:-:S05]  /*0370*/  VIADD R8, R8, 0x10 ;  /* 0x0000001008087836 */ /* 0x000fca0000000000 */
[----:B------:R-:W-:Y:S01]  /*0380*/  ISETP.NE.AND P1, PT, R8, RZ, PT ;  /* 0x000000ff0800720c */ /* 0x000fe20003f25270 */
[----:B--2---:R0:W-:Y:S04]  /*0390*/  STG.E.U8 desc[UR6][R4.64+0x7], R15 ;  /* 0x0000070f04007986 */ /* 0x0041e8000c101106 */
[----:B---3--:R-:W2:Y:S01]  /*03a0*/  LDG.E.U8 R17, desc[UR6][R2.64+0x8] ;  /* 0x0000080602117981 */ /* 0x008ea2000c1e1100 */
[----:B------:R-:W-:Y:S01]  /*03b0*/  IADD3 R10, P2, PT, R2, 0x10, RZ ;  /* 0x00000010020a7810 */ /* 0x000fe20007f5e0ff */
[----:B------:R-:W-:-:S04]  /*03c0*/  VIADD R9, R9, 0x10 ;  /* 0x0000001009097836 */ /* 0x000fc80000000000 */
[----:B----4-:R-:W-:Y:S01]  /*03d0*/  IMAD.X R19, RZ, RZ, R3, P2 ;  /* 0x000000ffff137224 */ /* 0x010fe200010e0603 */
[----:B--2---:R0:W-:Y:S01]  /*03e0*/  STG.E.U8 desc[UR6][R4.64+0x8], R17 ;  /* 0x0000081104007986 */ /* 0x0041e2000c101106 */
[----:B------:R-:W-:Y:S06]  /*03f0*/  @P1 BRA `(.L_x_1) ;  /* 0xfffffffc00501947 */ /* 0x000fec000383ffff */
.L_x_0:
[----:B------:R-:W-:Y:S05]  /*0400*/  @!P0 EXIT ;  /* 0x000000000000894d */ /* 0x000fea0003800000 */
[----:B------:R-:W-:Y:S02]  /*0410*/  ISETP.GE.U32.AND P1, PT, R12, 0x8, PT ;  /* 0x000000080c00780c */ /* 0x000fe40003f26070 */
[----:B------:R-:W-:-:S04]  /*0420*/  LOP3.LUT R8, R6, 0x7, RZ, 0xc0, !PT ;  /* 0x0000000706087812 */ /* 0x000fc800078ec0ff */
[----:B------:R-:W-:-:S07]  /*0430*/  ISETP.NE.AND P0, PT, R8, RZ, PT ;  /* 0x000000ff0800720c */ /* 0x000fce0003f05270 */
[----:B------:R-:W-:Y:S06]  /*0440*/  @!P1 BRA `(.L_x_2) ;  /* 0x00000000005c9947 */ /* 0x000fec0003800000 */
[----:B------:R-:W0:Y:S02]  /*0450*/  LDCU.128 UR8, c[0x0][0x380] ;  /* 0x00007000ff0877ac */ /* 0x000e240008000c00 */
[----:B0-----:R-:W-:-:S05]  /*0460*/  IADD3 R4, P1, PT, R0, UR8, RZ ;  /* 0x0000000800047c10 */ /* 0x001fca000ff3e0ff */
[----:B------:R-:W-:-:S05]  /*0470*/  IMAD.X R5, RZ, RZ, UR9, P1 ;  /* 0x00000009ff057e24 */ /* 0x000fca00088e06ff */
[----:B------:R-:W2:Y:S01]  /*0480*/  LDG.E.U8 R9, desc[UR6][R4.64] ;  /* 0x0000000604097981 */ /* 0x000ea2000c1e1100 */
[----:B------:R-:W-:-:S05]  /*0490*/  IMAD.IADD R3, R0, 0x1, R7 ;  /* 0x0000000100037824 */ /* 0x000fca00078e0207 */
[----:B------:R-:W-:-:S04]  /*04a0*/  IADD3 R2, P1, PT, R3, UR10, RZ ;  /* 0x0000000a03027c10 */ /* 0x000fc8000ff3e0ff */
[----:B------:R-:W-:-:S05]  /*04b0*/  LEA.HI.X.SX32 R3, R3, UR11, 0x1, P1 ;  /* 0x0000000b03037c11 */ /* 0x000fca00088f0eff */
[----:B--2---:R0:W-:Y:S04]  /*04c0*/  STG.E.U8 desc[UR6][R2.64], R9 ;  /* 0x0000000902007986 */ /* 0x0041e8000c101106 */
[----:B------:R-:W2:Y:S04]  /*04d0*/  LDG.E.U8 R11, desc[UR6][R4.64+0x1] ;  /* 0x00000106040b7981 */ /* 0x000ea8000c1e1100 */
[----:B--2---:R1:W-:Y:S04]  /*04e0*/  STG.E.U8 desc[UR6][R2.64+0x1], R11 ;  /* 0x0000010b02007986 */ /* 0x0043e8000c101106 */
[----:B------:R-:W2:Y:S04]  /*04f0*/  LDG.E.U8 R13, desc[UR6][R4.64+0x2] ;  /* 0x00000206040d7981 */ /* 0x000ea8000c1e1100 */
[----:B--2---:R2:W-:Y:S04]  /*0500*/  STG.E.U8 desc[UR6][R2.64+0x2], R13 ;  /* 0x0000020d02007986 */ /* 0x0045e8000c101106 */
[----:B------:R-:W3:Y:S04]  /*0510*/  LDG.E.U8 R15, desc[UR6][R4.64+0x3] ;  /* 0x00000306040f7981 */ /* 0x000ee8000c1e1100 */
[----:B---3--:R2:W-:Y:S04]  /*0520*/  STG.E.U8 desc[UR6][R2.64+0x3], R15 ;  /* 0x0000030f02007986 */ /* 0x0085e8000c101106 */
[----:B------:R-:W3:Y:S04]  /*0530*/  LDG.E.U8 R17, desc[UR6][R4.64+0x4] ;  /* 0x0000040604117981 */ /* 0x000ee8000c1e1100 */
[----:B---3--:R2:W-:Y:S04]  /*0540*/  STG.E.U8 desc[UR6][R2.64+0x4], R17 ;  /* 0x0000041102007986 */ /* 0x0085e8000c101106 */
[----:B------:R-:W3:Y:S04]  /*0550*/  LDG.E.U8 R19, desc[UR6][R4.64+0x5] ;  /* 0x0000050604137981 */ /* 0x000ee8000c1e1100 */
[----:B---3--:R2:W-:Y:S04]  /*0560*/  STG.E.U8 desc[UR6][R2.64+0x5], R19 ;  /* 0x0000051302007986 */ /* 0x0085e8000c101106 */
[----:B0-----:R-:W3:Y:S04]  /*0570*/  LDG.E.U8 R9, desc[UR6][R4.64+0x6] ;  /* 0x0000060604097981 */ /* 0x001ee8000c1e1100 */
[----:B---3--:R2:W-:Y:S04]  /*0580*/  STG.E.U8 desc[UR6][R2.64+0x6], R9 ;  /* 0x0000060902007986 */ /* 0x0085e8000c101106 */
[----:B-1----:R-:W3:Y:S01]  /*0590*/  LDG.E.U8 R11, desc[UR6][R4.64+0x7] ;  /* 0x00000706040b7981 */ /* 0x002ee2000c1e1100 */
[----:B------:R-:W-:-:S03]  /*05a0*/  VIADD R0, R0, 0x8 ;  /* 0x0000000800007836 */ /* 0x000fc60000000000 */
[----:B---3--:R2:W-:Y:S04]  /*05b0*/  STG.E.U8 desc[UR6][R2.64+0x7], R11 ;  /* 0x0000070b02007986 */ /* 0x0085e8000c101106 */
.L_x_2:
[----:B------:R-:W-:Y:S05]  /*05c0*/  @!P0 EXIT ;  /* 0x000000000000894d */ /* 0x000fea0003800000 */
[----:B------:R-:W-:Y:S02]  /*05d0*/  ISETP.GE.U32.AND P1, PT, R8, 0x4, PT ;  /* 0x000000040800780c */ /* 0x000fe40003f26070 */
[----:B------:R-:W-:-:S04]  /*05e0*/  LOP3.LUT R6, R6, 0x3, RZ, 0xc0, !PT ;  /* 0x0000000306067812 */ /* 0x000fc800078ec0ff */
[----:B------:R-:W-:-:S07]  /*05f0*/  ISETP.NE.AND P0, PT, R6, RZ, PT ;  /* 0x000000ff0600720c */ /* 0x000fce0003f05270 */
[----:B------:R-:W-:Y:S06]  /*0600*/  @!P1 BRA `(.L_x_3) ;  /* 0x00000000003c9947 */ /* 0x000fec0003800000 */
[----:B------:R-:W2:Y:S02]  /*0610*/  LDCU.128 UR8, c[0x0][0x380] ;  /* 0x00007000ff0877ac */ /* 0x000ea40008000c00 */
[----:B--2---:R-:W-:-:S05]  /*0620*/  IADD3 R2, P1, PT, R0, UR8, RZ ;  /* 0x0000000800027c10 */ /* 0x004fca000ff3e0ff */
[----:B------:R-:W-:-:S05]  /*0630*/  IMAD.X R3, RZ, RZ, UR9, P1 ;  /* 0x00000009ff037e24 */ /* 0x000fca00088e06ff */
[----:B------:R-:W2:Y:S01]  /*0640*/  LDG.E.U8 R9, desc[UR6][R2.64] ;  /* 0x0000000602097981 */ /* 0x000ea2000c1e1100 */
[----:B0-----:R-:W-:-:S05]  /*0650*/  IMAD.IADD R5, R0, 0x1, R7 ;  /* 0x0000000100057824 */ /* 0x001fca00078e0207 */
[----:B------:R-:W-:-:S04]  /*0660*/  IADD3 R4, P1, PT, R5, UR10, RZ ;  /* 0x0000000a05047c10 */ /* 0x000fc8000ff3e0ff */
[----:B------:R-:W-:-:S05]  /*0670*/  LEA.HI.X.SX32 R5, R5, UR11, 0x1, P1 ;  /* 0x0000000b05057c11 */ /* 0x000fca00088f0eff */
[----:B--2---:R1:W-:Y:S04]  /*0680*/  STG.E.U8 desc[UR6][R4.64], R9 ;  /* 0x0000000904007986 */ /* 0x0043e8000c101106 */
[----:B------:R-:W2:Y:S04]  /*0690*/  LDG.E.U8 R11, desc[UR6][R2.64+0x1] ;  /* 0x00000106020b7981 */ /* 0x000ea8000c1e1100 */
[----:B--2---:R1:W-:Y:S04]  /*06a0*/  STG.E.U8 desc[UR6][R4.64+0x1], R11 ;  /* 0x0000010b04007986 */ /* 0x0043e8000c101106 */
[----:B------:R-:W2:Y:S04]  /*06b0*/  LDG.E.U8 R13, desc[UR6][R2.64+0x2] ;  /* 0x00000206020d7981 */ /* 0x000ea8000c1e1100 */
[----:B--2---:R1:W-:Y:S04]  /*06c0*/  STG.E.U8 desc[UR6][R4.64+0x2], R13 ;  /* 0x0000020d04007986 */ /* 0x0043e8000c101106 */
[----:B------:R-:W2:Y:S01]  /*06d0*/  LDG.E.U8 R15, desc[UR6][R2.64+0x3] ;  /* 0x00000306020f7981 */ /* 0x000ea2000c1e1100 */
[----:B------:R-:W-:-:S03]  /*06e0*/  VIADD R0, R0, 0x4 ;  /* 0x0000000400007836 */ /* 0x000fc60000000000 */
[----:B--2---:R1:W-:Y:S04]  /*06f0*/  STG.E.U8 desc[UR6][R4.64+0x3], R15 ;  /* 0x0000030f04007986 */ /* 0x0043e8000c101106 */
.L_x_3:
[----:B------:R-:W-:Y:S05]  /*0700*/  @!P0 EXIT ;  /* 0x000000000000894d */ /* 0x000fea0003800000 */
[----:B------:R-:W2:Y:S01]  /*0710*/  LDCU.64 UR4, c[0x0][0x380] ;  /* 0x00007000ff0477ac */ /* 0x000ea20008000a00 */
[----:B------:R-:W-:Y:S01]  /*0720*/  IMAD.MOV R6, RZ, RZ, -R6 ;  /* 0x000000ffff067224 */ /* 0x000fe200078e0a06 */
[----:B------:R-:W3:Y:S01]  /*0730*/  LDCU.64 UR8, c[0x0][0x388] ;  /* 0x00007100ff0877ac */ /* 0x000ee20008000a00 */
[C---:B--2---:R-:W-:Y:S01]  /*0740*/  IADD3 R2, P0, PT, R0.reuse, UR4, RZ ;  /* 0x0000000400027c10 */ /* 0x044fe2000ff1e0ff */
[----:B------:R-:W-:-:S04]  /*0750*/  IMAD.IADD R0, R0, 0x1, R7 ;  /* 0x0000000100007824 */ /* 0x000fc800078e0207 */
[----:B---3--:R-:W-:-:S08]  /*0760*/  IMAD.X R7, RZ, RZ, UR5, P0 ;  /* 0x00000005ff077e24 */ /* 0x008fd000080e06ff */
.L_x_4:
[----:B--2---:R-:W-:-:S06]  /*0770*/  IMAD.MOV.U32 R3, RZ, RZ, R7 ;  /* 0x000000ffff037224 */ /* 0x004fcc00078e0007 */
[----:B------:R2:W3:Y:S01]  /*0780*/  LDG.E.U8 R3, desc[UR6][R2.64] ;  /* 0x0000000602037981 */ /* 0x0004e2000c1e1100 */
[----:B01----:R-:W-:Y:S01]  /*0790*/  IADD3 R4, P0, PT, R0, UR8, RZ ;  /* 0x0000000800047c10 */ /* 0x003fe2000ff1e0ff */
[----:B------:R-:W-:-:S03]  /*07a0*/  VIADD R6, R6, 0x1 ;  /* 0x0000000106067836 */ /* 0x000fc60000000000 */
[C---:B------:R-:W-:Y:S01]  /*07b0*/  LEA.HI.X.SX32 R5, R0.reuse, UR9, 0x1, P0 ;  /* 0x0000000900057c11 */ /* 0x040fe200080f0eff */
[----:B------:R-:W-:Y:S01]  /*07c0*/  VIADD R0, R0, 0x1 ;  /* 0x0000000100007836 */ /* 0x000fe20000000000 */
[----:B------:R-:W-:Y:S02]  /*07d0*/  ISETP.NE.AND P0, PT, R6, RZ, PT ;  /* 0x000000ff0600720c */ /* 0x000fe40003f05270 */
[----:B--2---:R-:W-:-:S05]  /*07e0*/  IADD3 R2, P1, PT, R2, 0x1, RZ ;  /* 0x0000000102027810 */ /* 0x004fca0007f3e0ff */
[----:B------:R-:W-:Y:S01]  /*07f0*/  IMAD.X R7, RZ, RZ, R7, P1 ;  /* 0x000000ffff077224 */ /* 0x000fe200008e0607 */
[----:B---3--:R2:W-:Y:S05]  /*0800*/  STG.E.U8 desc[UR6][R4.64], R3 ;  /* 0x0000000304007986 */ /* 0x0085ea000c101106 */
[----:B------:R-:W-:Y:S05]  /*0810*/  @P0 BRA `(.L_x_4) ;  /* 0xfffffffc00d40947 */ /* 0x000fea000383ffff */
[----:B------:R-:W-:Y:S05]  /*0820*/  EXIT ;  /* 0x000000000000794d */ /* 0x000fea0003800000 */
.L_x_5:
[----:B------:R-:W-:-:S00]  /*0830*/  BRA `(.L_x_5) ;  /* 0xfffffffc00fc7947 */ /* 0x000fc0000383ffff */
[----:B------:R-:W-:-:S00]  /*0840*/  NOP ;  /* 0x0000000000007918 */ /* 0x000fc00000000000 */
        /* <DEDUP_REMOVED lines=11> */
.L_x_6:


//--------------------- .nv.shared.reserved.0     --------------------------
	.section	.nv.shared.reserved.0,"aw",@nobits
	.weak		__nv_reservedSMEM_offset_0_alias
	.size		__nv_reservedSMEM_offset_0_alias, 0, 64
	.other		__nv_reservedSMEM_offset_0_alias,@"STO_CUDA_RESERVED_SHARED STV_DEFAULT"
__nv_reservedSMEM_offset_0_alias:
	.zero		0
	.zero		64


//--------------------- .nv.constant0._Z15multipleStringsPcS_i --------------------------
	.section	.nv.constant0._Z15multipleStringsPcS_i,"a",@progbits
	.sectionflags	@""
	.align	4
.nv.constant0._Z15multipleStringsPcS_i:
	.zero		916


//--------------------- SYMBOLS --------------------------

	.type		.nv.reservedSmem.offset0,@object
	.size		.nv.reservedSmem.offset0,0x4
